	.headerflags	@"EF_CUDA_TEXMODE_UNIFIED EF_CUDA_64BIT_ADDRESS EF_CUDA_ACCELERATORS EF_CUDA_SM90 EF_CUDA_VIRTUAL_SM(EF_CUDA_SM90)"
	.elftype	@"ET_EXEC"


//--------------------- .nv.info                  --------------------------
	.section	.nv.info,"",@"SHT_CUDA_INFO"
	.align	4


	//----- nvinfo : EIATTR_REGCOUNT
	.align		4
        /*0000*/ 	.byte	0x04, 0x2f
        /*0002*/ 	.short	(.L_1 - .L_0)
	.align		4
.L_0:
        /*0004*/ 	.word	index@(triton_poi_fused_cat_1)
        /*0008*/ 	.word	0x00000014


	//----- nvinfo : EIATTR_MIN_STACK_SIZE
	.align		4
.L_1:
        /*000c*/ 	.byte	0x04, 0x12
        /*000e*/ 	.short	(.L_3 - .L_2)
	.align		4
.L_2:
        /*0010*/ 	.word	index@(triton_poi_fused_cat_1)
        /*0014*/ 	.word	0x00000000


	//----- nvinfo : EIATTR_FRAME_SIZE
	.align		4
.L_3:
        /*0018*/ 	.byte	0x04, 0x11
        /*001a*/ 	.short	(.L_5 - .L_4)
	.align		4
.L_4:
        /*001c*/ 	.word	index@(triton_poi_fused_cat_1)
        /*0020*/ 	.word	0x00000000


	//----- nvinfo : EIATTR_MIN_STACK_SIZE
	.align		4
.L_5:
        /*0024*/ 	.byte	0x04, 0x12
        /*0026*/ 	.short	(.L_7 - .L_6)
	.align		4
.L_6:
        /*0028*/ 	.word	index@(triton_poi_fused_cat_1)
        /*002c*/ 	.word	0x00000000
.L_7:


//--------------------- .nv.info.triton_poi_fused_cat_1 --------------------------
	.section	.nv.info.triton_poi_fused_cat_1,"",@"SHT_CUDA_INFO"
	.sectionflags	@""
	.align	4


	//----- nvinfo : EIATTR_CUDA_API_VERSION
	.align		4
        /*0000*/ 	.byte	0x04, 0x37
        /*0002*/ 	.short	(.L_9 - .L_8)
.L_8:
        /*0004*/ 	.word	0x0000007c


	//----- nvinfo : EIATTR_KPARAM_INFO
	.align		4
.L_9:
        /*0008*/ 	.byte	0x04, 0x17
        /*000a*/ 	.short	(.L_11 - .L_10)
.L_10:
        /*000c*/ 	.word	0x00000000
        /*0010*/ 	.short	0x0005
        /*0012*/ 	.short	0x0028
        /*0014*/ 	.byte	0x00, 0xf0, 0x11, 0x00


	//----- nvinfo : EIATTR_KPARAM_INFO
	.align		4
.L_11:
        /*0018*/ 	.byte	0x04, 0x17
        /*001a*/ 	.short	(.L_13 - .L_12)
.L_12:
        /*001c*/ 	.word	0x00000000
        /*0020*/ 	.short	0x0004
        /*0022*/ 	.short	0x0020
        /*0024*/ 	.byte	0x00, 0xf4, 0x21, 0x00


	//----- nvinfo : EIATTR_KPARAM_INFO
	.align		4
.L_13:
        /*0028*/ 	.byte	0x04, 0x17
        /*002a*/ 	.short	(.L_15 - .L_14)
.L_14:
        /*002c*/ 	.word	0x00000000
        /*0030*/ 	.short	0x0003
        /*0032*/ 	.short	0x0018
        /*0034*/ 	.byte	0x00, 0xf4, 0x21, 0x00


	//----- nvinfo : EIATTR_KPARAM_INFO
	.align		4
.L_15:
        /*0038*/ 	.byte	0x04, 0x17
        /*003a*/ 	.short	(.L_17 - .L_16)
.L_16:
        /*003c*/ 	.word	0x00000000
        /*0040*/ 	.short	0x0002
        /*0042*/ 	.short	0x0010
        /*0044*/ 	.byte	0x00, 0xf4, 0x21, 0x00


	//----- nvinfo : EIATTR_KPARAM_INFO
	.align		4
.L_17:
        /*0048*/ 	.byte	0x04, 0x17
        /*004a*/ 	.short	(.L_19 - .L_18)
.L_18:
        /*004c*/ 	.word	0x00000000
        /*0050*/ 	.short	0x0001
        /*0052*/ 	.short	0x0008
        /*0054*/ 	.byte	0x00, 0xf4, 0x21, 0x00


	//----- nvinfo : EIATTR_KPARAM_INFO
	.align		4
.L_19:
        /*0058*/ 	.byte	0x04, 0x17
        /*005a*/ 	.short	(.L_21 - .L_20)
.L_20:
        /*005c*/ 	.word	0x00000000
        /*0060*/ 	.short	0x0000
        /*0062*/ 	.short	0x0000
        /*0064*/ 	.byte	0x00, 0xf4, 0x21, 0x00


	//----- nvinfo : EIATTR_SPARSE_MMA_MASK
	.align		4
.L_21:
        /*0068*/ 	.byte	0x03, 0x50
        /*006a*/ 	.short	0x0000


	//----- nvinfo : EIATTR_MAXREG_COUNT
	.align		4
        /*006c*/ 	.byte	0x03, 0x1b
        /*006e*/ 	.short	0x00ff


	//----- nvinfo : EIATTR_EXIT_INSTR_OFFSETS
	.align		4
        /*0070*/ 	.byte	0x04, 0x1c
        /*0072*/ 	.short	(.L_23 - .L_22)


	//   ....[0]....
.L_22:
        /*0074*/ 	.word	0x00000370


	//   ....[1]....
        /*0078*/ 	.word	0x00000390


	//----- nvinfo : EIATTR_REQNTID
	.align		4
.L_23:
        /*007c*/ 	.byte	0x04, 0x10
        /*007e*/ 	.short	(.L_25 - .L_24)
.L_24:
        /*0080*/ 	.word	0x00000080
        /*0084*/ 	.word	0x00000001
        /*0088*/ 	.word	0x00000001


	//----- nvinfo : EIATTR_CBANK_PARAM_SIZE
	.align		4
.L_25:
        /*008c*/ 	.byte	0x03, 0x19
        /*008e*/ 	.short	0x002c


	//----- nvinfo : EIATTR_PARAM_CBANK
	.align		4
        /*0090*/ 	.byte	0x04, 0x0a
        /*0092*/ 	.short	(.L_27 - .L_26)
	.align		4
.L_26:
        /*0094*/ 	.word	index@(.nv.constant0.triton_poi_fused_cat_1)
        /*0098*/ 	.short	0x0210
        /*009a*/ 	.short	0x002c


	//----- nvinfo : EIATTR_SW_WAR
	.align		4
.L_27:
        /*009c*/ 	.byte	0x04, 0x36
        /*009e*/ 	.short	(.L_29 - .L_28)
.L_28:
        /*00a0*/ 	.word	0x00000008
.L_29:


//--------------------- .nv.callgraph             --------------------------
	.section	.nv.callgraph,"",@"SHT_CUDA_CALLGRAPH"
	.align	4
	.sectionentsize	8
	.align		4
        /*0000*/ 	.word	0x00000000
	.align		4
        /*0004*/ 	.word	0xffffffff
	.align		4
        /*0008*/ 	.word	0x00000000
	.align		4
        /*000c*/ 	.word	0xfffffffe
	.align		4
        /*0010*/ 	.word	0x00000000
	.align		4
        /*0014*/ 	.word	0xfffffffd
	.align		4
        /*0018*/ 	.word	0x00000000
	.align		4
        /*001c*/ 	.word	0xfffffffc


//--------------------- .text.triton_poi_fused_cat_1 --------------------------
	.section	.text.triton_poi_fused_cat_1,"ax",@progbits
	.align	128
        .global         triton_poi_fused_cat_1
        .type           triton_poi_fused_cat_1,@function
        .size           triton_poi_fused_cat_1,(.L_x_1 - triton_poi_fused_cat_1)
        .other          triton_poi_fused_cat_1,@"STO_CUDA_ENTRY STV_DEFAULT"
triton_poi_fused_cat_1:
.text.triton_poi_fused_cat_1:
[----:B------:R-:W0:Y:S02]  /*0000*/  LDC R1, c[0x0][0x28] ;  /* 0x00000a00ff017b82 */ /* 0x000e240000000800 */
[----:B------:R-:W1:Y:S01]  /*0010*/  S2R R0, SR_TID.X ;  /* 0x0000000000007919 */ /* 0x000e620000002100 */
[----:B------:R-:W2:Y:S01]  /*0020*/  LDC.64 R6, c[0x0][0x228] ;  /* 0x00008a00ff067b82 */ /* 0x000ea20000000a00 */
[----:B------:R-:W-:Y:S01]  /*0030*/  ULDC.64 UR4, c[0x0][0x218] ;  /* 0x0000860000047ab9 */ /* 0x000fe20000000a00 */
[----:B------:R-:W-:Y:S01]  /*0040*/  PRMT R14, RZ, 0x7610, R14 ;  /* 0x00007610ff0e7816 */ /* 0x000fe2000000000e */
[----:B------:R-:W3:Y:S01]  /*0050*/  S2R R3, SR_CTAID.X ;  /* 0x0000000000037919 */ /* 0x000ee20000002500 */
[----:B-1----:R-:W-:Y:S02]  /*0060*/  LOP3.LUT R0, R0, 0x7f, RZ, 0xc0, !PT ;  /* 0x0000007f00007812 */ /* 0x002fe400078ec0ff */
[----:B---3--:R-:W-:-:S03]  /*0070*/  SHF.R.S32.HI R2, RZ, 0x18, R3 ;  /* 0x00000018ff027819 */ /* 0x008fc60000011403 */
[----:B------:R-:W-:Y:S01]  /*0080*/  IMAD R0, R3, 0x80, R0 ;  /* 0x0000008003007824 */ /* 0x000fe200078e0200 */
[----:B------:R-:W-:-:S04]  /*0090*/  SGXT R3, R2, 0x1 ;  /* 0x000000010203781a */ /* 0x000fc80000000200 */
[----:B------:R-:W-:Y:S02]  /*00a0*/  SHF.R.S32.HI R5, RZ, 0x1f, R0 ;  /* 0x0000001fff057819 */ /* 0x000fe40000011400 */
[-C--:B------:R-:W-:Y:S02]  /*00b0*/  LEA.HI R3, R3, R0.reuse, RZ, 0x4 ;  /* 0x0000000003037211 */ /* 0x080fe400078f20ff */
[----:B------:R-:W-:Y:S02]  /*00c0*/  LEA.HI R10, R5, R0, RZ, 0x7 ;  /* 0x00000000050a7211 */ /* 0x000fe400078f38ff */
[----:B------:R-:W-:Y:S02]  /*00d0*/  SHF.R.S32.HI R2, RZ, 0x4, R3 ;  /* 0x00000004ff027819 */ /* 0x000fe40000011403 */
[----:B------:R-:W-:Y:S02]  /*00e0*/  LOP3.LUT R3, R3, 0xfffffff0, RZ, 0xc0, !PT ;  /* 0xfffffff003037812 */ /* 0x000fe400078ec0ff */
[----:B------:R-:W-:-:S02]  /*00f0*/  LEA.HI R4, R2, R2, RZ, 0x3 ;  /* 0x0000000202047211 */ /* 0x000fc400078f18ff */
[----:B------:R-:W-:Y:S01]  /*0100*/  SHF.R.S32.HI R11, RZ, 0x7, R10 ;  /* 0x00000007ff0b7819 */ /* 0x000fe2000001140a */
[----:B------:R-:W-:Y:S01]  /*0110*/  IMAD.IADD R8, R0, 0x1, -R3 ;  /* 0x0000000100087824 */ /* 0x000fe200078e0a03 */
[----:B------:R-:W-:Y:S02]  /*0120*/  LOP3.LUT R5, R4, 0xfffffff8, RZ, 0xc0, !PT ;  /* 0xfffffff804057812 */ /* 0x000fe400078ec0ff */
[----:B------:R-:W-:Y:S01]  /*0130*/  ISETP.GE.AND P0, PT, R0, 0x200, PT ;  /* 0x000002000000780c */ /* 0x000fe20003f06270 */
[----:B------:R-:W-:Y:S02]  /*0140*/  IMAD R8, R11, 0x40, R8 ;  /* 0x000000400b087824 */ /* 0x000fe400078e0208 */
[----:B------:R-:W-:Y:S02]  /*0150*/  IMAD.IADD R12, R2, 0x1, -R5 ;  /* 0x00000001020c7824 */ /* 0x000fe400078e0a05 */
[----:B------:R-:W1:Y:S02]  /*0160*/  LDC.64 R4, c[0x0][0x220] ;  /* 0x00008800ff047b82 */ /* 0x000e640000000a00 */
[C---:B------:R-:W-:Y:S01]  /*0170*/  VIADD R15, R12.reuse, 0xfffffffc ;  /* 0xfffffffc0c0f7836 */ /* 0x040fe20000000000 */
[----:B------:R-:W-:-:S02]  /*0180*/  ISETP.GT.AND P1, PT, R12, 0x3, !P0 ;  /* 0x000000030c00780c */ /* 0x000fc40004724270 */
[----:B------:R-:W-:Y:S01]  /*0190*/  LOP3.LUT R13, R10, 0xffffff80, RZ, 0xc0, !PT ;  /* 0xffffff800a0d7812 */ /* 0x000fe200078ec0ff */
[----:B------:R-:W-:Y:S01]  /*01a0*/  IMAD R17, R15, 0x10, R8 ;  /* 0x000000100f117824 */ /* 0x000fe200078e0208 */
[----:B------:R-:W-:Y:S01]  /*01b0*/  ISETP.GE.AND P3, PT, R12, 0x4, PT ;  /* 0x000000040c00780c */ /* 0x000fe20003f66270 */
[----:B------:R-:W3:Y:S03]  /*01c0*/  LDC.64 R2, c[0x0][0x210] ;  /* 0x00008400ff027b82 */ /* 0x000ee60000000a00 */
[----:B------:R-:W-:-:S04]  /*01d0*/  IADD3 R8, P2, R17, UR4, RZ ;  /* 0x0000000411087c10 */ /* 0x000fc8000ff5e0ff */
[----:B------:R-:W-:Y:S01]  /*01e0*/  LEA.HI.X.SX32 R9, R17, UR5, 0x1, P2 ;  /* 0x0000000511097c11 */ /* 0x000fe200090f0eff */
[----:B------:R-:W-:Y:S01]  /*01f0*/  ULDC.64 UR4, c[0x0][0x208] ;  /* 0x0000820000047ab9 */ /* 0x000fe20000000a00 */
[----:B--2---:R-:W-:-:S03]  /*0200*/  IMAD.WIDE R6, R15, 0x4, R6 ;  /* 0x000000040f067825 */ /* 0x004fc600078e0206 */
[----:B------:R2:W4:Y:S01]  /*0210*/  @P1 LDG.E.U8 R14, desc[UR4][R8.64] ;  /* 0x00000004080e1981 */ /* 0x000522000c1e1100 */
[----:B------:R-:W-:Y:S01]  /*0220*/  IMAD.MOV.U32 R15, RZ, RZ, RZ ;  /* 0x000000ffff0f7224 */ /* 0x000fe200078e00ff */
[C---:B------:R-:W-:Y:S01]  /*0230*/  ISETP.LT.AND P2, PT, R0.reuse, 0x200, !P3 ;  /* 0x000002000000780c */ /* 0x040fe20005f41270 */
[----:B------:R-:W-:Y:S02]  /*0240*/  IMAD.MOV.U32 R12, RZ, RZ, RZ ;  /* 0x000000ffff0c7224 */ /* 0x000fe400078e00ff */
[----:B-1----:R-:W-:Y:S02]  /*0250*/  IMAD.WIDE R4, R17, 0x4, R4 ;  /* 0x0000000411047825 */ /* 0x002fe400078e0204 */
[----:B------:R-:W5:Y:S02]  /*0260*/  @P1 LDG.E.EL R15, desc[UR4][R6.64] ;  /* 0x00000004060f1981 */ /* 0x000f64000c2e1900 */
[----:B------:R-:W-:Y:S01]  /*0270*/  IMAD.IADD R10, R0, 0x1, -R13 ;  /* 0x00000001000a7824 */ /* 0x000fe200078e0a0d */
[----:B--2---:R-:W1:Y:S01]  /*0280*/  LDC.64 R8, c[0x0][0x230] ;  /* 0x00008c00ff087b82 */ /* 0x004e620000000a00 */
[----:B------:R1:W2:Y:S02]  /*0290*/  @P1 LDG.E R12, desc[UR4][R4.64] ;  /* 0x00000004040c1981 */ /* 0x0002a4000c1e1900 */
[----:B------:R-:W-:-:S02]  /*02a0*/  IMAD R11, R11, 0x40, R10 ;  /* 0x000000400b0b7824 */ /* 0x000fc400078e020a */
[----:B------:R-:W-:Y:S02]  /*02b0*/  IMAD.MOV.U32 R10, RZ, RZ, RZ ;  /* 0x000000ffff0a7224 */ /* 0x000fe400078e00ff */
[----:B---3--:R-:W-:-:S05]  /*02c0*/  IMAD.WIDE R2, R11, 0x4, R2 ;  /* 0x000000040b027825 */ /* 0x008fca00078e0202 */
[----:B------:R-:W3:Y:S01]  /*02d0*/  @P2 LDG.E R10, desc[UR4][R2.64] ;  /* 0x00000004020a2981 */ /* 0x000ee2000c1e1900 */
[----:B-1----:R-:W-:Y:S01]  /*02e0*/  IMAD.WIDE R4, R0, 0x4, R8 ;  /* 0x0000000400047825 */ /* 0x002fe200078e0208 */
[----:B----4-:R-:W-:-:S04]  /*02f0*/  SEL R14, R14, RZ, P1 ;  /* 0x000000ff0e0e7207 */ /* 0x010fc80000800000 */
[----:B------:R-:W-:Y:S02]  /*0300*/  LOP3.LUT P4, RZ, R14, 0xff, RZ, 0xc0, !PT ;  /* 0x000000ff0eff7812 */ /* 0x000fe4000788c0ff */
[----:B-----5:R-:W-:Y:S02]  /*0310*/  SEL R15, R15, RZ, P1 ;  /* 0x000000ff0f0f7207 */ /* 0x020fe40000800000 */
[----:B--2---:R-:W-:-:S05]  /*0320*/  SEL R12, R12, RZ, P1 ;  /* 0x000000ff0c0c7207 */ /* 0x004fca0000800000 */
[----:B------:R-:W-:-:S04]  /*0330*/  FADD R15, R12, R15 ;  /* 0x0000000f0c0f7221 */ /* 0x000fc80000000000 */
[----:B------:R-:W-:Y:S01]  /*0340*/  @!P4 FMUL R15, R15, 0.0099999997764825820923 ;  /* 0x3c23d70a0f0fc820 */ /* 0x000fe20000400000 */
[----:B---3--:R-:W-:-:S04]  /*0350*/  SEL R10, R10, RZ, P2 ;  /* 0x000000ff0a0a7207 */ /* 0x008fc80001000000 */
[----:B------:R-:W-:Y:S01]  /*0360*/  SEL R15, R10, R15, !P3 ;  /* 0x0000000f0a0f7207 */ /* 0x000fe20005800000 */
[----:B------:R-:W-:Y:S06]  /*0370*/  @P0 EXIT ;  /* 0x000000000000094d */ /* 0x000fec0003800000 */
[----:B------:R-:W-:Y:S01]  /*0380*/  STG.E desc[UR4][R4.64], R15 ;  /* 0x0000000f04007986 */ /* 0x000fe2000c101904 */
[----:B------:R-:W-:Y:S05]  /*0390*/  EXIT ;  /* 0x000000000000794d */ /* 0x000fea0003800000 */
.L_x_0:
[----:B------:R-:W-:-:S00]  /*03a0*/  BRA `(.L_x_0) ;  /* 0xfffffffc00fc7947 */ /* 0x000fc0000383ffff */
[----:B------:R-:W-:-:S00]  /*03b0*/  NOP ;  /* 0x0000000000007918 */ /* 0x000fc00000000000 */
        /* <DEDUP_REMOVED lines=12> */
.L_x_1:


//--------------------- .nv.constant0.triton_poi_fused_cat_1 --------------------------
	.section	.nv.constant0.triton_poi_fused_cat_1,"a",@progbits
	.sectionflags	@""
	.align	4
.nv.constant0.triton_poi_fused_cat_1:
	.zero		572
